//
// Generated by NVIDIA NVVM Compiler
//
// Compiler Build ID: CL-36424714
// Cuda compilation tools, release 13.0, V13.0.88
// Based on NVVM 20.0.0
//

.version 9.0
.target sm_100
.address_size 64

	// .globl	_Z10cuda_helloPi

.visible .entry _Z10cuda_helloPi(
	.param .u64 .ptr .align 1 _Z10cuda_helloPi_param_0
)
{
	.reg .pred 	%p<3>;
	.reg .b32 	%r<12>;
	.reg .b64 	%rd<5>;

	ld.param.u64 	%rd2, [_Z10cuda_helloPi_param_0];
	mov.u32 	%r6, %tid.x;
	mov.u32 	%r7, %ctaid.x;
	mov.u32 	%r1, %ntid.x;
	mad.lo.s32 	%r11, %r7, %r1, %r6;
	setp.gt.s32 	%p1, %r11, 1023;
	@%p1 bra 	$L__BB0_3;
	mov.u32 	%r8, %nctaid.x;
	mul.lo.s32 	%r3, %r8, %r1;
	cvta.to.global.u64 	%rd1, %rd2;
$L__BB0_2:
	mul.wide.s32 	%rd3, %r11, 4;
	add.s64 	%rd4, %rd1, %rd3;
	ld.global.u32 	%r9, [%rd4];
	shl.b32 	%r10, %r9, 1;
	st.global.u32 	[%rd4], %r10;
	add.s32 	%r11, %r11, %r3;
	setp.lt.s32 	%p2, %r11, 1024;
	@%p2 bra 	$L__BB0_2;
$L__BB0_3:
	ret;

}


// ===== COMPILED SASS (sm_100) =====

	.target	sm_100

	.elftype	@"ET_EXEC"


//--------------------- .note.nv.tkinfo           --------------------------
	.section	.note.nv.tkinfo,"",@"SHT_NOTE"
	.sectionflags	@"SHF_NOTE_NV_TKINFO"
	.tkinfo
        /*0018*/ 	.word	0x00000002
        /*0030*/ 	.string	""
        /*0030*/ 	.string	"ptxas"
        /*0030*/ 	.string	"Cuda compilation tools, release 13.0, V13.0.88"
        /*0030*/ 	.string	"Build cuda_13.0.r13.0/compiler.36424714_0"
        /*0030*/ 	.string	"-arch sm_100 -m 64 "



//--------------------- .note.nv.cuinfo           --------------------------
	.section	.note.nv.cuinfo,"",@"SHT_NOTE"
	.sectionflags	@"SHF_NOTE_NV_CUINFO"
        /*0018*/ 	.short	0x0002
        /*001a*/ 	.short	0x0064
        /*001c*/ 	.short	0x0082
	.zero		2


//--------------------- .nv.info                  --------------------------
	.section	.nv.info,"",@"SHT_CUDA_INFO"
	.align	4


	//----- nvinfo : EIATTR_REGCOUNT
	.align		4
        /*0000*/ 	.byte	0x04, 0x2f
        /*0002*/ 	.short	(.L_1 - .L_0)
	.align		4
.L_0:
        /*0004*/ 	.word	index@(_Z10cuda_helloPi)
        /*0008*/ 	.word	0x0000000c


	//----- nvinfo : EIATTR_FRAME_SIZE
	.align		4
.L_1:
        /*000c*/ 	.byte	0x04, 0x11
        /*000e*/ 	.short	(.L_3 - .L_2)
	.align		4
.L_2:
        /*0010*/ 	.word	index@(_Z10cuda_helloPi)
        /*0014*/ 	.word	0x00000000


	//----- nvinfo : EIATTR_MIN_STACK_SIZE
	.align		4
.L_3:
        /*0018*/ 	.byte	0x04, 0x12
        /*001a*/ 	.short	(.L_5 - .L_4)
	.align		4
.L_4:
        /*001c*/ 	.word	index@(_Z10cuda_helloPi)
        /*0020*/ 	.word	0x00000000
.L_5:


//--------------------- .nv.compat                --------------------------
	.section	.nv.compat,"",@"SHT_CUDA_COMPAT_INFO"
	.align	4
        /*0000*/ 	.byte	0x02, 0x09, 0x00, 0x00, 0x02, 0x02, 0x01, 0x00, 0x02, 0x05, 0x05, 0x00, 0x03, 0x07, 0x01, 0x01
        /*0010*/ 	.byte	0x02, 0x03, 0x00, 0x00, 0x02, 0x06, 0x01, 0x00, 0x04, 0x0b, 0x08, 0x00, 0x09, 0x00, 0x00, 0x00
        /*0020*/ 	.byte	0x00, 0x00, 0x00, 0x00


//--------------------- .nv.info._Z10cuda_helloPi --------------------------
	.section	.nv.info._Z10cuda_helloPi,"",@"SHT_CUDA_INFO"
	.sectionflags	@""
	.align	4


	//----- nvinfo : EIATTR_CUDA_API_VERSION
	.align		4
        /*0000*/ 	.byte	0x04, 0x37
        /*0002*/ 	.short	(.L_7 - .L_6)
.L_6:
        /*0004*/ 	.word	0x00000082


	//----- nvinfo : EIATTR_KPARAM_INFO
	.align		4
.L_7:
        /*0008*/ 	.byte	0x04, 0x17
        /*000a*/ 	.short	(.L_9 - .L_8)
.L_8:
        /*000c*/ 	.word	0x00000000
        /*0010*/ 	.short	0x0000
        /*0012*/ 	.short	0x0000
        /*0014*/ 	.byte	0x00, 0xf5, 0x21, 0x00


	//----- nvinfo : EIATTR_SPARSE_MMA_MASK
	.align		4
.L_9:
        /*0018*/ 	.byte	0x03, 0x50
        /*001a*/ 	.short	0x0000


	//----- nvinfo : EIATTR_MAXREG_COUNT
	.align		4
        /*001c*/ 	.byte	0x03, 0x1b
        /*001e*/ 	.short	0x00ff


	//----- nvinfo : EIATTR_MERCURY_ISA_VERSION
	.align		4
        /*0020*/ 	.byte	0x03, 0x5f
        /*0022*/ 	.short	0x0101


	//----- nvinfo : EIATTR_VRC_CTA_INIT_COUNT
	.align		4
        /*0024*/ 	.byte	0x02, 0x4a
	.zero		1
	.zero		1


	//----- nvinfo : EIATTR_EXIT_INSTR_OFFSETS
	.align		4
        /*0028*/ 	.byte	0x04, 0x1c
        /*002a*/ 	.short	(.L_11 - .L_10)


	//   ....[0]....
.L_10:
        /*002c*/ 	.word	0x00000060


	//   ....[1]....
        /*0030*/ 	.word	0x00000120


	//----- nvinfo : EIATTR_CRS_STACK_SIZE
	.align		4
.L_11:
        /*0034*/ 	.byte	0x04, 0x1e
        /*0036*/ 	.short	(.L_13 - .L_12)
.L_12:
        /*0038*/ 	.word	0x00000000


	//----- nvinfo : EIATTR_CBANK_PARAM_SIZE
	.align		4
.L_13:
        /*003c*/ 	.byte	0x03, 0x19
        /*003e*/ 	.short	0x0008


	//----- nvinfo : EIATTR_PARAM_CBANK
	.align		4
        /*0040*/ 	.byte	0x04, 0x0a
        /*0042*/ 	.short	(.L_15 - .L_14)
	.align		4
.L_14:
        /*0044*/ 	.word	index@(.nv.constant0._Z10cuda_helloPi)
        /*0048*/ 	.short	0x0380
        /*004a*/ 	.short	0x0008


	//----- nvinfo : EIATTR_SW_WAR
	.align		4
.L_15:
        /*004c*/ 	.byte	0x04, 0x36
        /*004e*/ 	.short	(.L_17 - .L_16)
.L_16:
        /*0050*/ 	.word	0x00000008
.L_17:


//--------------------- .nv.callgraph             --------------------------
	.section	.nv.callgraph,"",@"SHT_CUDA_CALLGRAPH"
	.align	4
	.sectionentsize	8
	.align		4
        /*0000*/ 	.word	0x00000000
	.align		4
        /*0004*/ 	.word	0xffffffff
	.align		4
        /*0008*/ 	.word	0x00000000
	.align		4
        /*000c*/ 	.word	0xfffffffe
	.align		4
        /*0010*/ 	.word	0x00000000
	.align		4
        /*0014*/ 	.word	0xfffffffd
	.align		4
        /*0018*/ 	.word	0x00000000
	.align		4
        /*001c*/ 	.word	0xfffffffc


//--------------------- .text._Z10cuda_helloPi    --------------------------
	.section	.text._Z10cuda_helloPi,"ax",@progbits
	.align	128
        .global         _Z10cuda_helloPi
        .type           _Z10cuda_helloPi,@function
        .size           _Z10cuda_helloPi,(.L_x_2 - _Z10cuda_helloPi)
        .other          _Z10cuda_helloPi,@"STO_CUDA_ENTRY STV_DEFAULT"
_Z10cuda_helloPi:
.text._Z10cuda_helloPi:
[----:B------:R-:W-:Y:S01]  /*0000*/  LDC R1, c[0x0][0x37c] ;  /* 0x0000df00ff017b82 */ /* 0x000fe20000000800 */
[----:B------:R-:W0:Y:S07]  /*0010*/  S2R R0, SR_TID.X ;  /* 0x0000000000007919 */ /* 0x000e2e0000002100 */
[----:B------:R-:W0:Y:S08]  /*0020*/  S2UR UR4, SR_CTAID.X ;  /* 0x00000000000479c3 */ /* 0x000e300000002500 */
[----:B------:R-:W0:Y:S02]  /*0030*/  LDC R7, c[0x0][0x360] ;  /* 0x0000d800ff077b82 */ /* 0x000e240000000800 */
[----:B0-----:R-:W-:-:S05]  /*0040*/  IMAD R0, R7, UR4, R0 ;  /* 0x0000000407007c24 */ /* 0x001fca000f8e0200 */
[----:B------:R-:W-:-:S13]  /*0050*/  ISETP.GT.AND P0, PT, R0, 0x3ff, PT ;  /* 0x000003ff0000780c */ /* 0x000fda0003f04270 */
[----:B------:R-:W-:Y:S05]  /*0060*/  @P0 EXIT ;  /* 0x000000000000094d */ /* 0x000fea0003800000 */
[----:B------:R-:W0:Y:S01]  /*0070*/  LDC.64 R4, c[0x0][0x380] ;  /* 0x0000e000ff047b82 */ /* 0x000e220000000a00 */
[----:B------:R-:W1:Y:S01]  /*0080*/  LDCU UR4, c[0x0][0x370] ;  /* 0x00006e00ff0477ac */ /* 0x000e620008000800 */
[----:B------:R-:W2:Y:S01]  /*0090*/  LDCU.64 UR6, c[0x0][0x358] ;  /* 0x00006b00ff0677ac */ /* 0x000ea20008000a00 */
[----:B-1----:R-:W-:-:S07]  /*00a0*/  IMAD R7, R7, UR4, RZ ;  /* 0x0000000407077c24 */ /* 0x002fce000f8e02ff */
.L_x_0:
[----:B01----:R-:W-:-:S05]  /*00b0*/  IMAD.WIDE R2, R0, 0x4, R4 ;  /* 0x0000000400027825 */ /* 0x003fca00078e0204 */
[----:B--2---:R-:W2:Y:S01]  /*00c0*/  LDG.E R6, desc[UR6][R2.64] ;  /* 0x0000000602067981 */ /* 0x004ea2000c1e1900 */
[----:B------:R-:W-:-:S04]  /*00d0*/  IADD3 R0, PT, PT, R7, R0, RZ ;  /* 0x0000000007007210 */ /* 0x000fc80007ffe0ff */
[----:B------:R-:W-:Y:S02]  /*00e0*/  ISETP.GE.AND P0, PT, R0, 0x400, PT ;  /* 0x000004000000780c */ /* 0x000fe40003f06270 */
[----:B--2---:R-:W-:-:S05]  /*00f0*/  SHF.L.U32 R9, R6, 0x1, RZ ;  /* 0x0000000106097819 */ /* 0x004fca00000006ff */
[----:B------:R1:W-:Y:S06]  /*0100*/  STG.E desc[UR6][R2.64], R9 ;  /* 0x0000000902007986 */ /* 0x0003ec000c101906 */
[----:B------:R-:W-:Y:S05]  /*0110*/  @!P0 BRA `(.L_x_0) ;  /* 0xfffffffc00e48947 */ /* 0x000fea000383ffff */
[----:B------:R-:W-:Y:S05]  /*0120*/  EXIT ;  /* 0x000000000000794d */ /* 0x000fea0003800000 */
.L_x_1:
[----:B------:R-:W-:-:S00]  /*0130*/  BRA `(.L_x_1) ;  /* 0xfffffffc00fc7947 */ /* 0x000fc0000383ffff */
[----:B------:R-:W-:-:S00]  /*0140*/  NOP ;  /* 0x0000000000007918 */ /* 0x000fc00000000000 */
        /* <DEDUP_REMOVED lines=11> */
.L_x_2:


//--------------------- .nv.shared.reserved.0     --------------------------
	.section	.nv.shared.reserved.0,"aw",@nobits
	.weak		__nv_reservedSMEM_offset_0_alias
	.size		__nv_reservedSMEM_offset_0_alias, 0, 64
	.other		__nv_reservedSMEM_offset_0_alias,@"STO_CUDA_RESERVED_SHARED STV_DEFAULT"
__nv_reservedSMEM_offset_0_alias:
	.zero		0
	.zero		64


//--------------------- .nv.constant0._Z10cuda_helloPi --------------------------
	.section	.nv.constant0._Z10cuda_helloPi,"a",@progbits
	.sectionflags	@""
	.align	4
.nv.constant0._Z10cuda_helloPi:
	.zero		904


//--------------------- SYMBOLS --------------------------

	.type		.nv.reservedSmem.offset0,@object
	.size		.nv.reservedSmem.offset0,0x4
